	.headerflags	@"EF_CUDA_TEXMODE_UNIFIED EF_CUDA_64BIT_ADDRESS EF_CUDA_ACCELERATORS EF_CUDA_SM90 EF_CUDA_VIRTUAL_SM(EF_CUDA_SM90)"
	.elftype	@"ET_EXEC"


//--------------------- .nv.info                  --------------------------
	.section	.nv.info,"",@"SHT_CUDA_INFO"
	.align	4


	//----- nvinfo : EIATTR_REGCOUNT
	.align		4
        /*0000*/ 	.byte	0x04, 0x2f
        /*0002*/ 	.short	(.L_1 - .L_0)
	.align		4
.L_0:
        /*0004*/ 	.word	index@(triton_poi_fused_add_convolution_leaky_relu_relu_threshold_backward_12)
        /*0008*/ 	.word	0x00000012


	//----- nvinfo : EIATTR_MIN_STACK_SIZE
	.align		4
.L_1:
        /*000c*/ 	.byte	0x04, 0x12
        /*000e*/ 	.short	(.L_3 - .L_2)
	.align		4
.L_2:
        /*0010*/ 	.word	index@(triton_poi_fused_add_convolution_leaky_relu_relu_threshold_backward_12)
        /*0014*/ 	.word	0x00000000


	//----- nvinfo : EIATTR_FRAME_SIZE
	.align		4
.L_3:
        /*0018*/ 	.byte	0x04, 0x11
        /*001a*/ 	.short	(.L_5 - .L_4)
	.align		4
.L_4:
        /*001c*/ 	.word	index@(triton_poi_fused_add_convolution_leaky_relu_relu_threshold_backward_12)
        /*0020*/ 	.word	0x00000000


	//----- nvinfo : EIATTR_MIN_STACK_SIZE
	.align		4
.L_5:
        /*0024*/ 	.byte	0x04, 0x12
        /*0026*/ 	.short	(.L_7 - .L_6)
	.align		4
.L_6:
        /*0028*/ 	.word	index@(triton_poi_fused_add_convolution_leaky_relu_relu_threshold_backward_12)
        /*002c*/ 	.word	0x00000000
.L_7:


//--------------------- .nv.info.triton_poi_fused_add_convolution_leaky_relu_relu_threshold_backward_12 --------------------------
	.section	.nv.info.triton_poi_fused_add_convolution_leaky_relu_relu_threshold_backward_12,"",@"SHT_CUDA_INFO"
	.sectionflags	@""
	.align	4


	//----- nvinfo : EIATTR_CUDA_API_VERSION
	.align		4
        /*0000*/ 	.byte	0x04, 0x37
        /*0002*/ 	.short	(.L_9 - .L_8)
.L_8:
        /*0004*/ 	.word	0x0000007c


	//----- nvinfo : EIATTR_KPARAM_INFO
	.align		4
.L_9:
        /*0008*/ 	.byte	0x04, 0x17
        /*000a*/ 	.short	(.L_11 - .L_10)
.L_10:
        /*000c*/ 	.word	0x00000000
        /*0010*/ 	.short	0x0006
        /*0012*/ 	.short	0x0030
        /*0014*/ 	.byte	0x00, 0xf0, 0x11, 0x00


	//----- nvinfo : EIATTR_KPARAM_INFO
	.align		4
.L_11:
        /*0018*/ 	.byte	0x04, 0x17
        /*001a*/ 	.short	(.L_13 - .L_12)
.L_12:
        /*001c*/ 	.word	0x00000000
        /*0020*/ 	.short	0x0005
        /*0022*/ 	.short	0x0028
        /*0024*/ 	.byte	0x00, 0xf4, 0x21, 0x00


	//----- nvinfo : EIATTR_KPARAM_INFO
	.align		4
.L_13:
        /*0028*/ 	.byte	0x04, 0x17
        /*002a*/ 	.short	(.L_15 - .L_14)
.L_14:
        /*002c*/ 	.word	0x00000000
        /*0030*/ 	.short	0x0004
        /*0032*/ 	.short	0x0020
        /*0034*/ 	.byte	0x00, 0xf4, 0x21, 0x00


	//----- nvinfo : EIATTR_KPARAM_INFO
	.align		4
.L_15:
        /*0038*/ 	.byte	0x04, 0x17
        /*003a*/ 	.short	(.L_17 - .L_16)
.L_16:
        /*003c*/ 	.word	0x00000000
        /*0040*/ 	.short	0x0003
        /*0042*/ 	.short	0x0018
        /*0044*/ 	.byte	0x00, 0xf4, 0x21, 0x00


	//----- nvinfo : EIATTR_KPARAM_INFO
	.align		4
.L_17:
        /*0048*/ 	.byte	0x04, 0x17
        /*004a*/ 	.short	(.L_19 - .L_18)
.L_18:
        /*004c*/ 	.word	0x00000000
        /*0050*/ 	.short	0x0002
        /*0052*/ 	.short	0x0010
        /*0054*/ 	.byte	0x00, 0xf4, 0x21, 0x00


	//----- nvinfo : EIATTR_KPARAM_INFO
	.align		4
.L_19:
        /*0058*/ 	.byte	0x04, 0x17
        /*005a*/ 	.short	(.L_21 - .L_20)
.L_20:
        /*005c*/ 	.word	0x00000000
        /*0060*/ 	.short	0x0001
        /*0062*/ 	.short	0x0008
        /*0064*/ 	.byte	0x00, 0xf4, 0x21, 0x00


	//----- nvinfo : EIATTR_KPARAM_INFO
	.align		4
.L_21:
        /*0068*/ 	.byte	0x04, 0x17
        /*006a*/ 	.short	(.L_23 - .L_22)
.L_22:
        /*006c*/ 	.word	0x00000000
        /*0070*/ 	.short	0x0000
        /*0072*/ 	.short	0x0000
        /*0074*/ 	.byte	0x00, 0xf4, 0x21, 0x00


	//----- nvinfo : EIATTR_SPARSE_MMA_MASK
	.align		4
.L_23:
        /*0078*/ 	.byte	0x03, 0x50
        /*007a*/ 	.short	0x0000


	//----- nvinfo : EIATTR_MAXREG_COUNT
	.align		4
        /*007c*/ 	.byte	0x03, 0x1b
        /*007e*/ 	.short	0x00ff


	//----- nvinfo : EIATTR_EXIT_INSTR_OFFSETS
	.align		4
        /*0080*/ 	.byte	0x04, 0x1c
        /*0082*/ 	.short	(.L_25 - .L_24)


	//   ....[0]....
.L_24:
        /*0084*/ 	.word	0x000002f0


	//   ....[1]....
        /*0088*/ 	.word	0x00000310


	//----- nvinfo : EIATTR_REQNTID
	.align		4
.L_25:
        /*008c*/ 	.byte	0x04, 0x10
        /*008e*/ 	.short	(.L_27 - .L_26)
.L_26:
        /*0090*/ 	.word	0x00000080
        /*0094*/ 	.word	0x00000001
        /*0098*/ 	.word	0x00000001


	//----- nvinfo : EIATTR_CBANK_PARAM_SIZE
	.align		4
.L_27:
        /*009c*/ 	.byte	0x03, 0x19
        /*009e*/ 	.short	0x0034


	//----- nvinfo : EIATTR_PARAM_CBANK
	.align		4
        /*00a0*/ 	.byte	0x04, 0x0a
        /*00a2*/ 	.short	(.L_29 - .L_28)
	.align		4
.L_28:
        /*00a4*/ 	.word	index@(.nv.constant0.triton_poi_fused_add_convolution_leaky_relu_relu_threshold_backward_12)
        /*00a8*/ 	.short	0x0210
        /*00aa*/ 	.short	0x0034


	//----- nvinfo : EIATTR_SW_WAR
	.align		4
.L_29:
        /*00ac*/ 	.byte	0x04, 0x36
        /*00ae*/ 	.short	(.L_31 - .L_30)
.L_30:
        /*00b0*/ 	.word	0x00000008
.L_31:


//--------------------- .nv.callgraph             --------------------------
	.section	.nv.callgraph,"",@"SHT_CUDA_CALLGRAPH"
	.align	4
	.sectionentsize	8
	.align		4
        /*0000*/ 	.word	0x00000000
	.align		4
        /*0004*/ 	.word	0xffffffff
	.align		4
        /*0008*/ 	.word	0x00000000
	.align		4
        /*000c*/ 	.word	0xfffffffe
	.align		4
        /*0010*/ 	.word	0x00000000
	.align		4
        /*0014*/ 	.word	0xfffffffd
	.align		4
        /*0018*/ 	.word	0x00000000
	.align		4
        /*001c*/ 	.word	0xfffffffc


//--------------------- .text.triton_poi_fused_add_convolution_leaky_relu_relu_threshold_backward_12 --------------------------
	.section	.text.triton_poi_fused_add_convolution_leaky_relu_relu_threshold_backward_12,"ax",@progbits
	.align	128
        .global         triton_poi_fused_add_convolution_leaky_relu_relu_threshold_backward_12
        .type           triton_poi_fused_add_convolution_leaky_relu_relu_threshold_backward_12,@function
        .size           triton_poi_fused_add_convolution_leaky_relu_relu_threshold_backward_12,(.L_x_1 - triton_poi_fused_add_convolution_leaky_relu_relu_threshold_backward_12)
        .other          triton_poi_fused_add_convolution_leaky_relu_relu_threshold_backward_12,@"STO_CUDA_ENTRY STV_DEFAULT"
triton_poi_fused_add_convolution_leaky_relu_relu_threshold_backward_12:
.text.triton_poi_fused_add_convolution_leaky_relu_relu_threshold_backward_12:
[----:B------:R-:W0:Y:S02]  /*0000*/  LDC R1, c[0x0][0x28] ;  /* 0x00000a00ff017b82 */ /* 0x000e240000000800 */
[----:B------:R-:W1:Y:S01]  /*0010*/  S2R R5, SR_TID.X ;  /* 0x0000000000057919 */ /* 0x000e620000002100 */
[----:B------:R-:W2:Y:S01]  /*0020*/  LDC.64 R8, c[0x0][0x220] ;  /* 0x00008800ff087b82 */ /* 0x000ea20000000a00 */
[----:B------:R-:W-:Y:S01]  /*0030*/  IMAD.MOV.U32 R15, RZ, RZ, RZ ;  /* 0x000000ffff0f7224 */ /* 0x000fe200078e00ff */
[----:B------:R-:W-:Y:S01]  /*0040*/  ULDC.64 UR4, c[0x0][0x208] ;  /* 0x0000820000047ab9 */ /* 0x000fe20000000a00 */
[----:B------:R-:W3:Y:S05]  /*0050*/  S2R R0, SR_CTAID.X ;  /* 0x0000000000007919 */ /* 0x000eea0000002500 */
[----:B------:R-:W4:Y:S08]  /*0060*/  LDC.64 R6, c[0x0][0x218] ;  /* 0x00008600ff067b82 */ /* 0x000f300000000a00 */
[----:B------:R-:W5:Y:S01]  /*0070*/  LDC.64 R10, c[0x0][0x228] ;  /* 0x00008a00ff0a7b82 */ /* 0x000f620000000a00 */
[----:B------:R-:W-:Y:S01]  /*0080*/  IMAD.MOV.U32 R4, RZ, RZ, RZ ;  /* 0x000000ffff047224 */ /* 0x000fe200078e00ff */
[----:B------:R-:W-:Y:S01]  /*0090*/  ULDC.64 UR6, c[0x0][0x230] ;  /* 0x00008c0000067ab9 */ /* 0x000fe20000000a00 */
[----:B------:R-:W-:Y:S01]  /*00a0*/  ULDC.64 UR8, c[0x0][0x238] ;  /* 0x00008e0000087ab9 */ /* 0x000fe20000000a00 */
[----:B-1----:R-:W-:-:S02]  /*00b0*/  LOP3.LUT R5, R5, 0x7f, RZ, 0xc0, !PT ;  /* 0x0000007f05057812 */ /* 0x002fc400078ec0ff */
[----:B---3--:R-:W-:-:S03]  /*00c0*/  SHF.R.S32.HI R2, RZ, 0x18, R0 ;  /* 0x00000018ff027819 */ /* 0x008fc60000011400 */
[----:B------:R-:W-:Y:S01]  /*00d0*/  IMAD R5, R0, 0x80, R5 ;  /* 0x0000008000057824 */ /* 0x000fe200078e0205 */
[----:B------:R-:W-:Y:S02]  /*00e0*/  SGXT R0, R2, 0x1 ;  /* 0x000000010200781a */ /* 0x000fe40000000200 */
[----:B------:R-:W1:Y:S02]  /*00f0*/  LDC.64 R2, c[0x0][0x210] ;  /* 0x00008400ff027b82 */ /* 0x000e640000000a00 */
[----:B------:R-:W-:Y:S02]  /*0100*/  ISETP.GE.AND P0, PT, R5, 0x400, PT ;  /* 0x000004000500780c */ /* 0x000fe40003f06270 */
[----:B------:R-:W-:-:S04]  /*0110*/  LEA.HI R0, R0, R5, RZ, 0x8 ;  /* 0x0000000500007211 */ /* 0x000fc800078f40ff */
[----:B------:R-:W-:Y:S01]  /*0120*/  LOP3.LUT R0, R0, 0xffffff00, RZ, 0xc0, !PT ;  /* 0xffffff0000007812 */ /* 0x000fe200078ec0ff */
[----:B----4-:R-:W-:-:S04]  /*0130*/  IMAD.WIDE R6, R5, 0x4, R6 ;  /* 0x0000000405067825 */ /* 0x010fc800078e0206 */
[----:B------:R-:W-:Y:S02]  /*0140*/  IMAD.IADD R13, R5, 0x1, -R0 ;  /* 0x00000001050d7824 */ /* 0x000fe400078e0a00 */
[----:B------:R-:W-:Y:S02]  /*0150*/  IMAD.MOV.U32 R0, RZ, RZ, RZ ;  /* 0x000000ffff007224 */ /* 0x000fe400078e00ff */
[----:B--2---:R-:W-:-:S04]  /*0160*/  IMAD.WIDE R8, R13, 0x4, R8 ;  /* 0x000000040d087825 */ /* 0x004fc800078e0208 */
[----:B-----5:R-:W-:Y:S01]  /*0170*/  IMAD.WIDE R10, R13, 0x4, R10 ;  /* 0x000000040d0a7825 */ /* 0x020fe200078e020a */
[----:B------:R2:W3:Y:S03]  /*0180*/  @!P0 LDG.E.EL R15, desc[UR4][R8.64] ;  /* 0x00000004080f8981 */ /* 0x0004e6000c2e1900 */
[----:B------:R-:W-:Y:S01]  /*0190*/  IMAD.MOV.U32 R13, RZ, RZ, RZ ;  /* 0x000000ffff0d7224 */ /* 0x000fe200078e00ff */
[----:B------:R-:W3:Y:S01]  /*01a0*/  @!P0 LDG.E R0, desc[UR4][R6.64] ;  /* 0x0000000406008981 */ /* 0x000ee2000c1e1900 */
[----:B-1----:R-:W-:-:S04]  /*01b0*/  IMAD.WIDE R2, R5, 0x4, R2 ;  /* 0x0000000405027825 */ /* 0x002fc800078e0202 */
[----:B------:R-:W4:Y:S04]  /*01c0*/  @!P0 LDG.E.EL R13, desc[UR4][R10.64] ;  /* 0x000000040a0d8981 */ /* 0x000f28000c2e1900 */
[----:B------:R-:W4:Y:S01]  /*01d0*/  @!P0 LDG.E R4, desc[UR4][R2.64] ;  /* 0x0000000402048981 */ /* 0x000f22000c1e1900 */
[----:B--2---:R-:W-:Y:S01]  /*01e0*/  IADD3 R8, P2, R5, UR6, RZ ;  /* 0x0000000605087c10 */ /* 0x004fe2000ff5e0ff */
[----:B---3--:R-:W-:Y:S01]  /*01f0*/  FADD R12, R15, R0 ;  /* 0x000000000f0c7221 */ /* 0x008fe20000000000 */
[----:B------:R-:W-:-:S04]  /*0200*/  FSETP.GEU.AND P1, PT, R0, -R15, PT ;  /* 0x8000000f0000720b */ /* 0x000fc80003f2e000 */
[----:B------:R-:W-:Y:S01]  /*0210*/  FSEL R12, R12, RZ, P1 ;  /* 0x000000ff0c0c7208 */ /* 0x000fe20000800000 */
[----:B----4-:R-:W-:-:S05]  /*0220*/  FADD R13, R13, R4 ;  /* 0x000000040d0d7221 */ /* 0x010fca0000000000 */
[C---:B------:R-:W-:Y:S01]  /*0230*/  FSETP.GT.AND P1, PT, R12.reuse, -R13, PT ;  /* 0x8000000d0c00720b */ /* 0x040fe20003f24000 */
[----:B------:R-:W-:Y:S01]  /*0240*/  FADD R13, R12, R13 ;  /* 0x0000000d0c0d7221 */ /* 0x000fe20000000000 */
[----:B------:R-:W-:Y:S02]  /*0250*/  SHF.R.S32.HI R0, RZ, 0x1f, R5 ;  /* 0x0000001fff007819 */ /* 0x000fe40000011405 */
[----:B------:R-:W-:Y:S02]  /*0260*/  SEL R7, RZ, 0x1, !P1 ;  /* 0x00000001ff077807 */ /* 0x000fe40004800000 */
[----:B------:R-:W-:Y:S02]  /*0270*/  IADD3.X R9, R0, UR7, RZ, P2, !PT ;  /* 0x0000000700097c10 */ /* 0x000fe400097fe4ff */
[----:B------:R-:W-:-:S05]  /*0280*/  IADD3 R4, P2, R5, UR8, RZ ;  /* 0x0000000805047c10 */ /* 0x000fca000ff5e0ff */
[----:B------:R-:W-:Y:S01]  /*0290*/  @!P1 FMUL R13, R13, 0.0099999997764825820923 ;  /* 0x3c23d70a0d0d9820 */ /* 0x000fe20000400000 */
[----:B------:R-:W-:Y:S01]  /*02a0*/  FSETP.GTU.AND P3, PT, R12, RZ, PT ;  /* 0x000000ff0c00720b */ /* 0x000fe20003f6c000 */
[----:B------:R1:W-:Y:S01]  /*02b0*/  @!P0 STG.E.U8 desc[UR4][R8.64], R7 ;  /* 0x0000000708008986 */ /* 0x0003e2000c101104 */
[----:B------:R-:W-:-:S03]  /*02c0*/  IADD3.X R5, R0, UR9, RZ, P2, !PT ;  /* 0x0000000900057c10 */ /* 0x000fc600097fe4ff */
[----:B------:R1:W-:Y:S01]  /*02d0*/  @!P0 STG.E desc[UR4][R2.64], R13 ;  /* 0x0000000d02008986 */ /* 0x0003e2000c101904 */
[----:B------:R-:W-:Y:S01]  /*02e0*/  SEL R11, RZ, 0x1, P3 ;  /* 0x00000001ff0b7807 */ /* 0x000fe20001800000 */
[----:B------:R-:W-:Y:S06]  /*02f0*/  @P0 EXIT ;  /* 0x000000000000094d */ /* 0x000fec0003800000 */
[----:B------:R-:W-:Y:S01]  /*0300*/  STG.E.U8 desc[UR4][R4.64], R11 ;  /* 0x0000000b04007986 */ /* 0x000fe2000c101104 */
[----:B------:R-:W-:Y:S05]  /*0310*/  EXIT ;  /* 0x000000000000794d */ /* 0x000fea0003800000 */
.L_x_0:
[----:B------:R-:W-:-:S00]  /*0320*/  BRA `(.L_x_0) ;  /* 0xfffffffc00fc7947 */ /* 0x000fc0000383ffff */
[----:B------:R-:W-:-:S00]  /*0330*/  NOP ;  /* 0x0000000000007918 */ /* 0x000fc00000000000 */
        /* <DEDUP_REMOVED lines=12> */
.L_x_1:


//--------------------- .nv.constant0.triton_poi_fused_add_convolution_leaky_relu_relu_threshold_backward_12 --------------------------
	.section	.nv.constant0.triton_poi_fused_add_convolution_leaky_relu_relu_threshold_backward_12,"a",@progbits
	.sectionflags	@""
	.align	4
.nv.constant0.triton_poi_fused_add_convolution_leaky_relu_relu_threshold_backward_12:
	.zero		580
